	.headerflags	@"EF_CUDA_TEXMODE_UNIFIED EF_CUDA_64BIT_ADDRESS EF_CUDA_ACCELERATORS EF_CUDA_SM90 EF_CUDA_VIRTUAL_SM(EF_CUDA_SM90)"
	.elftype	@"ET_EXEC"


//--------------------- .nv.info                  --------------------------
	.section	.nv.info,"",@"SHT_CUDA_INFO"
	.align	4


	//----- nvinfo : EIATTR_REGCOUNT
	.align		4
        /*0000*/ 	.byte	0x04, 0x2f
        /*0002*/ 	.short	(.L_2 - .L_1)
	.align		4
.L_1:
        /*0004*/ 	.word	index@(triton_red_fused_avg_pool2d_native_group_norm_7)
        /*0008*/ 	.word	0x0000001e


	//----- nvinfo : EIATTR_MIN_STACK_SIZE
	.align		4
.L_2:
        /*000c*/ 	.byte	0x04, 0x12
        /*000e*/ 	.short	(.L_4 - .L_3)
	.align		4
.L_3:
        /*0010*/ 	.word	index@(triton_red_fused_avg_pool2d_native_group_norm_7)
        /*0014*/ 	.word	0x00000000


	//----- nvinfo : EIATTR_FRAME_SIZE
	.align		4
.L_4:
        /*0018*/ 	.byte	0x04, 0x11
        /*001a*/ 	.short	(.L_6 - .L_5)
	.align		4
.L_5:
        /*001c*/ 	.word	index@(triton_red_fused_avg_pool2d_native_group_norm_7)
        /*0020*/ 	.word	0x00000000


	//----- nvinfo : EIATTR_MIN_STACK_SIZE
	.align		4
.L_6:
        /*0024*/ 	.byte	0x04, 0x12
        /*0026*/ 	.short	(.L_8 - .L_7)
	.align		4
.L_7:
        /*0028*/ 	.word	index@(triton_red_fused_avg_pool2d_native_group_norm_7)
        /*002c*/ 	.word	0x00000000
.L_8:


//--------------------- .nv.info.triton_red_fused_avg_pool2d_native_group_norm_7 --------------------------
	.section	.nv.info.triton_red_fused_avg_pool2d_native_group_norm_7,"",@"SHT_CUDA_INFO"
	.sectionflags	@""
	.align	4


	//----- nvinfo : EIATTR_CUDA_API_VERSION
	.align		4
        /*0000*/ 	.byte	0x04, 0x37
        /*0002*/ 	.short	(.L_10 - .L_9)
.L_9:
        /*0004*/ 	.word	0x0000007c


	//----- nvinfo : EIATTR_KPARAM_INFO
	.align		4
.L_10:
        /*0008*/ 	.byte	0x04, 0x17
        /*000a*/ 	.short	(.L_12 - .L_11)
.L_11:
        /*000c*/ 	.word	0x00000000
        /*0010*/ 	.short	0x0006
        /*0012*/ 	.short	0x002c
        /*0014*/ 	.byte	0x00, 0xf0, 0x11, 0x00


	//----- nvinfo : EIATTR_KPARAM_INFO
	.align		4
.L_12:
        /*0018*/ 	.byte	0x04, 0x17
        /*001a*/ 	.short	(.L_14 - .L_13)
.L_13:
        /*001c*/ 	.word	0x00000000
        /*0020*/ 	.short	0x0005
        /*0022*/ 	.short	0x0028
        /*0024*/ 	.byte	0x00, 0xf0, 0x11, 0x00


	//----- nvinfo : EIATTR_KPARAM_INFO
	.align		4
.L_14:
        /*0028*/ 	.byte	0x04, 0x17
        /*002a*/ 	.short	(.L_16 - .L_15)
.L_15:
        /*002c*/ 	.word	0x00000000
        /*0030*/ 	.short	0x0004
        /*0032*/ 	.short	0x0020
        /*0034*/ 	.byte	0x00, 0xf4, 0x21, 0x00


	//----- nvinfo : EIATTR_KPARAM_INFO
	.align		4
.L_16:
        /*0038*/ 	.byte	0x04, 0x17
        /*003a*/ 	.short	(.L_18 - .L_17)
.L_17:
        /*003c*/ 	.word	0x00000000
        /*0040*/ 	.short	0x0003
        /*0042*/ 	.short	0x0018
        /*0044*/ 	.byte	0x00, 0xf4, 0x21, 0x00


	//----- nvinfo : EIATTR_KPARAM_INFO
	.align		4
.L_18:
        /*0048*/ 	.byte	0x04, 0x17
        /*004a*/ 	.short	(.L_20 - .L_19)
.L_19:
        /*004c*/ 	.word	0x00000000
        /*0050*/ 	.short	0x0002
        /*0052*/ 	.short	0x0010
        /*0054*/ 	.byte	0x00, 0xf4, 0x21, 0x00


	//----- nvinfo : EIATTR_KPARAM_INFO
	.align		4
.L_20:
        /*0058*/ 	.byte	0x04, 0x17
        /*005a*/ 	.short	(.L_22 - .L_21)
.L_21:
        /*005c*/ 	.word	0x00000000
        /*0060*/ 	.short	0x0001
        /*0062*/ 	.short	0x0008
        /*0064*/ 	.byte	0x00, 0xf4, 0x21, 0x00


	//----- nvinfo : EIATTR_KPARAM_INFO
	.align		4
.L_22:
        /*0068*/ 	.byte	0x04, 0x17
        /*006a*/ 	.short	(.L_24 - .L_23)
.L_23:
        /*006c*/ 	.word	0x00000000
        /*0070*/ 	.short	0x0000
        /*0072*/ 	.short	0x0000
        /*0074*/ 	.byte	0x00, 0xf4, 0x21, 0x00


	//----- nvinfo : EIATTR_SPARSE_MMA_MASK
	.align		4
.L_24:
        /*0078*/ 	.byte	0x03, 0x50
        /*007a*/ 	.short	0x0000


	//----- nvinfo : EIATTR_MAXREG_COUNT
	.align		4
        /*007c*/ 	.byte	0x03, 0x1b
        /*007e*/ 	.short	0x00ff


	//----- nvinfo : EIATTR_COOP_GROUP_MASK_REGIDS
	.align		4
        /*0080*/ 	.byte	0x04, 0x29
        /*0082*/ 	.short	(.L_26 - .L_25)


	//   ....[0]....
.L_25:
        /*0084*/ 	.word	0xffffffff


	//   ....[1]....
        /*0088*/ 	.word	0xffffffff


	//   ....[2]....
        /*008c*/ 	.word	0xffffffff


	//   ....[3]....
        /*0090*/ 	.word	0xffffffff


	//   ....[4]....
        /*0094*/ 	.word	0xffffffff


	//   ....[5]....
        /*0098*/ 	.word	0xffffffff


	//----- nvinfo : EIATTR_COOP_GROUP_INSTR_OFFSETS
	.align		4
.L_26:
        /*009c*/ 	.byte	0x04, 0x28
        /*009e*/ 	.short	(.L_28 - .L_27)


	//   ....[0]....
.L_27:
        /*00a0*/ 	.word	0x00000830


	//   ....[1]....
        /*00a4*/ 	.word	0x00000840


	//   ....[2]....
        /*00a8*/ 	.word	0x00000850


	//   ....[3]....
        /*00ac*/ 	.word	0x00000890


	//   ....[4]....
        /*00b0*/ 	.word	0x000009f0


	//   ....[5]....
        /*00b4*/ 	.word	0x00000a00


	//----- nvinfo : EIATTR_EXIT_INSTR_OFFSETS
	.align		4
.L_28:
        /*00b8*/ 	.byte	0x04, 0x1c
        /*00ba*/ 	.short	(.L_30 - .L_29)


	//   ....[0]....
.L_29:
        /*00bc*/ 	.word	0x00000bf0


	//   ....[1]....
        /*00c0*/ 	.word	0x00000c30


	//----- nvinfo : EIATTR_REQNTID
	.align		4
.L_30:
        /*00c4*/ 	.byte	0x04, 0x10
        /*00c6*/ 	.short	(.L_32 - .L_31)
.L_31:
        /*00c8*/ 	.word	0x00000100
        /*00cc*/ 	.word	0x00000001
        /*00d0*/ 	.word	0x00000001


	//----- nvinfo : EIATTR_CBANK_PARAM_SIZE
	.align		4
.L_32:
        /*00d4*/ 	.byte	0x03, 0x19
        /*00d6*/ 	.short	0x0030


	//----- nvinfo : EIATTR_PARAM_CBANK
	.align		4
        /*00d8*/ 	.byte	0x04, 0x0a
        /*00da*/ 	.short	(.L_34 - .L_33)
	.align		4
.L_33:
        /*00dc*/ 	.word	index@(.nv.constant0.triton_red_fused_avg_pool2d_native_group_norm_7)
        /*00e0*/ 	.short	0x0210
        /*00e2*/ 	.short	0x0030


	//----- nvinfo : EIATTR_SW_WAR
	.align		4
.L_34:
        /*00e4*/ 	.byte	0x04, 0x36
        /*00e6*/ 	.short	(.L_36 - .L_35)
.L_35:
        /*00e8*/ 	.word	0x00000008
.L_36:


//--------------------- .nv.callgraph             --------------------------
	.section	.nv.callgraph,"",@"SHT_CUDA_CALLGRAPH"
	.align	4
	.sectionentsize	8
	.align		4
        /*0000*/ 	.word	0x00000000
	.align		4
        /*0004*/ 	.word	0xffffffff
	.align		4
        /*0008*/ 	.word	0x00000000
	.align		4
        /*000c*/ 	.word	0xfffffffe
	.align		4
        /*0010*/ 	.word	0x00000000
	.align		4
        /*0014*/ 	.word	0xfffffffd
	.align		4
        /*0018*/ 	.word	0x00000000
	.align		4
        /*001c*/ 	.word	0xfffffffc


//--------------------- .nv.constant4             --------------------------
	.section	.nv.constant4,"a",@progbits
	.align	8
	.align		8
.nv.constant4:
        /*0000*/ 	.dword	_$_str


//--------------------- .text.triton_red_fused_avg_pool2d_native_group_norm_7 --------------------------
	.section	.text.triton_red_fused_avg_pool2d_native_group_norm_7,"ax",@progbits
	.sectionflags	@"SHF_BARRIERS=1"
	.align	128
        .global         triton_red_fused_avg_pool2d_native_group_norm_7
        .type           triton_red_fused_avg_pool2d_native_group_norm_7,@function
        .size           triton_red_fused_avg_pool2d_native_group_norm_7,(.L_x_2 - triton_red_fused_avg_pool2d_native_group_norm_7)
        .other          triton_red_fused_avg_pool2d_native_group_norm_7,@"STO_CUDA_ENTRY STV_DEFAULT"
triton_red_fused_avg_pool2d_native_group_norm_7:
.text.triton_red_fused_avg_pool2d_native_group_norm_7:
[----:B------:R-:W0:Y:S01]  /*0000*/  LDC R1, c[0x0][0x28] ;  /* 0x00000a00ff017b82 */ /* 0x000e220000000800 */
[----:B------:R-:W1:Y:S07]  /*0010*/  S2R R4, SR_CTAID.X ;  /* 0x0000000000047919 */ /* 0x000e6e0000002500 */
[----:B------:R-:W2:Y:S01]  /*0020*/  LDC.64 R2, c[0x0][0x210] ;  /* 0x00008400ff027b82 */ /* 0x000ea20000000a00 */
[----:B------:R-:W-:Y:S01]  /*0030*/  CS2R R10, SRZ ;  /* 0x00000000000a7805 */ /* 0x000fe2000001ff00 */
[----:B------:R-:W-:Y:S01]  /*0040*/  ULDC.64 UR6, c[0x0][0x208] ;  /* 0x0000820000067ab9 */ /* 0x000fe20000000a00 */
[----:B------:R-:W3:Y:S01]  /*0050*/  S2R R0, SR_TID.X ;  /* 0x0000000000007919 */ /* 0x000ee20000002100 */
[----:B-1----:R-:W-:Y:S01]  /*0060*/  IMAD.SHL.U32 R5, R4, 0x40, RZ ;  /* 0x0000004004057824 */ /* 0x002fe200078e00ff */
[----:B---3--:R-:W-:-:S04]  /*0070*/  SHF.R.U32.HI R7, RZ, 0x6, R0 ;  /* 0x00000006ff077819 */ /* 0x008fc80000011600 */
[----:B------:R-:W-:Y:S02]  /*0080*/  LOP3.LUT R6, R5, 0x3f, R0, 0xf8, !PT ;  /* 0x0000003f05067812 */ /* 0x000fe400078ef800 */
[----:B------:R-:W-:Y:S02]  /*0090*/  SGXT.U32 R7, R7, 0x2 ;  /* 0x000000020707781a */ /* 0x000fe40000000000 */
[C---:B------:R-:W-:Y:S01]  /*00a0*/  ISETP.GE.AND P0, PT, R6.reuse, 0x80, PT ;  /* 0x000000800600780c */ /* 0x040fe20003f06270 */
[----:B------:R-:W-:Y:S02]  /*00b0*/  IMAD.SHL.U32 R8, R6, 0x1000, RZ ;  /* 0x0000100006087824 */ /* 0x000fe400078e00ff */
[----:B------:R-:W-:-:S05]  /*00c0*/  IMAD.SHL.U32 R9, R7, 0x2, RZ ;  /* 0x0000000207097824 */ /* 0x000fca00078e00ff */
[----:B------:R-:W-:-:S05]  /*00d0*/  LOP3.LUT R9, R9, R8, RZ, 0xfc, !PT ;  /* 0x0000000809097212 */ /* 0x000fca00078efcff */
[----:B--2---:R-:W-:Y:S01]  /*00e0*/  IMAD.WIDE R2, R9, 0x4, R2 ;  /* 0x0000000409027825 */ /* 0x004fe200078e0202 */
[----:B------:R-:W-:-:S04]  /*00f0*/  HFMA2.MMA R9, -RZ, RZ, 0, 0 ;  /* 0x00000000ff097435 */ /* 0x000fc800000001ff */
[----:B------:R-:W2:Y:S01]  /*0100*/  @!P0 LDG.E.EL R10, desc[UR6][R2.64] ;  /* 0x00000006020a8981 */ /* 0x000ea2000c2e1900 */
[----:B------:R-:W-:-:S03]  /*0110*/  IMAD.MOV.U32 R12, RZ, RZ, RZ ;  /* 0x000000ffff0c7224 */ /* 0x000fc600078e00ff */
[----:B------:R-:W3:Y:S04]  /*0120*/  @!P0 LDG.E.EL R11, desc[UR6][R2.64+0x80] ;  /* 0x00008006020b8981 */ /* 0x000ee8000c2e1900 */
[----:B------:R-:W4:Y:S04]  /*0130*/  @!P0 LDG.E.EL R9, desc[UR6][R2.64+0x4] ;  /* 0x0000040602098981 */ /* 0x000f28000c2e1900 */
[----:B------:R1:W5:Y:S01]  /*0140*/  @!P0 LDG.E.EL R12, desc[UR6][R2.64+0x84] ;  /* 0x00008406020c8981 */ /* 0x000362000c2e1900 */
[----:B------:R-:W1:Y:S01]  /*0150*/  S2UR UR5, SR_CgaCtaId ;  /* 0x00000000000579c3 */ /* 0x000e620000008800 */
[----:B------:R-:W-:-:S02]  /*0160*/  UMOV UR4, 0x400 ;  /* 0x0000040000047882 */ /* 0x000fc40000000000 */
[----:B01----:R-:W-:Y:S01]  /*0170*/  UPRMT UR4, UR5, 0x654, UR4 ;  /* 0x0000065405047896 */ /* 0x003fe20008000004 */
[----:B------:R-:W-:-:S04]  /*0180*/  LOP3.LUT R3, R0, 0xfc, RZ, 0xc0, !PT ;  /* 0x000000fc00037812 */ /* 0x000fc800078ec0ff */
[----:B------:R-:W-:Y:S01]  /*0190*/  BAR.SYNC.DEFER_BLOCKING 0x0 ;  /* 0x0000000000007b1d */ /* 0x000fe20000010000 */
[----:B------:R-:W-:Y:S01]  /*01a0*/  ISETP.LT.AND P1, PT, R6, 0x80, PT ;  /* 0x000000800600780c */ /* 0x000fe20003f21270 */
[----:B------:R-:W-:Y:S01]  /*01b0*/  IMAD.MOV.U32 R20, RZ, RZ, RZ ;  /* 0x000000ffff147224 */ /* 0x000fe200078e00ff */
[----:B------:R-:W-:Y:S02]  /*01c0*/  LOP3.LUT R18, R0, 0x3f, RZ, 0xc0, !PT ;  /* 0x0000003f00127812 */ /* 0x000fe400078ec0ff */
[----:B--2---:R-:W-:Y:S02]  /*01d0*/  SEL R10, R10, RZ, !P0 ;  /* 0x000000ff0a0a7207 */ /* 0x004fe40004000000 */
[----:B----4-:R-:W-:Y:S02]  /*01e0*/  SEL R9, R9, RZ, !P0 ;  /* 0x000000ff09097207 */ /* 0x010fe40004000000 */
[----:B---3--:R-:W-:-:S03]  /*01f0*/  SEL R14, R11, RZ, !P0 ;  /* 0x000000ff0b0e7207 */ /* 0x008fc60004000000 */
[----:B------:R-:W-:Y:S01]  /*0200*/  FADD R13, R10, R9 ;  /* 0x000000090a0d7221 */ /* 0x000fe20000000000 */
[----:B------:R-:W-:Y:S01]  /*0210*/  IMAD.SHL.U32 R10, R0, 0x4, RZ ;  /* 0x00000004000a7824 */ /* 0x000fe200078e00ff */
[----:B-----5:R-:W-:Y:S02]  /*0220*/  SEL R12, R12, RZ, !P0 ;  /* 0x000000ff0c0c7207 */ /* 0x020fe40004000000 */
[----:B------:R-:W-:Y:S02]  /*0230*/  FADD R13, R14, R13 ;  /* 0x0000000d0e0d7221 */ /* 0x000fe40000000000 */
[----:B------:R-:W-:Y:S02]  /*0240*/  LOP3.LUT R9, R10, 0xfc, RZ, 0xc0, !PT ;  /* 0x000000fc0a097812 */ /* 0x000fe400078ec0ff */
[----:B------:R-:W-:Y:S02]  /*0250*/  FADD R12, R12, R13 ;  /* 0x0000000d0c0c7221 */ /* 0x000fe40000000000 */
[----:B------:R-:W-:-:S02]  /*0260*/  IADD3 R2, R9, UR4, RZ ;  /* 0x0000000409027c10 */ /* 0x000fc4000fffe0ff */
[----:B------:R-:W-:Y:S01]  /*0270*/  LOP3.LUT R9, R7, 0xfc, R10, 0xf8, !PT ;  /* 0x000000fc07097812 */ /* 0x000fe200078ef80a */
[----:B------:R-:W-:-:S04]  /*0280*/  FMUL R12, R12, 0.25 ;  /* 0x3e8000000c0c7820 */ /* 0x000fc80000400000 */
[----:B------:R-:W-:-:S05]  /*0290*/  IMAD R9, R9, 0x4, R2 ;  /* 0x0000000409097824 */ /* 0x000fca00078e0202 */
[----:B------:R-:W-:Y:S01]  /*02a0*/  STS [R9], R12 ;  /* 0x0000000c09007388 */ /* 0x000fe20000000800 */
[----:B------:R-:W-:Y:S01]  /*02b0*/  VIADD R14, R3, UR4 ;  /* 0x00000004030e7c36 */ /* 0x000fe20008000000 */
[----:B------:R-:W-:Y:S01]  /*02c0*/  LOP3.LUT R11, R0, 0xff, RZ, 0xc0, !PT ;  /* 0x000000ff000b7812 */ /* 0x000fe200078ec0ff */
[----:B------:R-:W0:Y:S03]  /*02d0*/  LDC.64 R2, c[0x0][0x218] ;  /* 0x00008600ff027b82 */ /* 0x000e260000000a00 */
[----:B------:R-:W-:-:S05]  /*02e0*/  LEA R11, R11, R14, 0x2 ;  /* 0x0000000e0b0b7211 */ /* 0x000fca00078e10ff */
[----:B------:R-:W-:Y:S01]  /*02f0*/  BAR.SYNC.DEFER_BLOCKING 0x0 ;  /* 0x0000000000007b1d */ /* 0x000fe20000010000 */
[----:B------:R-:W-:-:S04]  /*0300*/  SHF.R.U32.HI R14, RZ, 0x2, R0 ;  /* 0x00000002ff0e7819 */ /* 0x000fc80000011600 */
[----:B------:R-:W-:Y:S01]  /*0310*/  SGXT.U32 R14, R14, 0x6 ;  /* 0x000000060e0e781a */ /* 0x000fe20000000000 */
[----:B------:R-:W1:Y:S03]  /*0320*/  LDS R19, [R11] ;  /* 0x000000000b137984 */ /* 0x000e660000000800 */
[----:B------:R-:W-:Y:S02]  /*0330*/  LOP3.LUT R16, R5, R14, RZ, 0xfc, !PT ;  /* 0x0000000e05107212 */ /* 0x000fe400078efcff */
[----:B------:R-:W-:Y:S02]  /*0340*/  LOP3.LUT R5, R0, 0x3, RZ, 0xc0, !PT ;  /* 0x0000000300057812 */ /* 0x000fe400078ec0ff */
[----:B------:R-:W-:-:S03]  /*0350*/  ISETP.GE.AND P2, PT, R16, 0x80, PT ;  /* 0x000000801000780c */ /* 0x000fc60003f46270 */
[----:B------:R-:W-:Y:S02]  /*0360*/  IMAD R5, R16, 0x400, R5 ;  /* 0x0000040010057824 */ /* 0x000fe400078e0205 */
[----:B------:R-:W-:Y:S02]  /*0370*/  IMAD.U32 R13, R4, 0x10000, RZ ;  /* 0x00010000040d7824 */ /* 0x000fe400078e00ff */
[----:B0-----:R-:W-:Y:S01]  /*0380*/  IMAD.WIDE R4, R5, 0x4, R2 ;  /* 0x0000000405047825 */ /* 0x001fe200078e0202 */
[----:B------:R-:W-:-:S04]  /*0390*/  SHF.L.U32 R14, R14, 0xa, RZ ;  /* 0x0000000a0e0e7819 */ /* 0x000fc800000006ff */
[----:B------:R-:W-:-:S04]  /*03a0*/  LOP3.LUT R13, R13, R14, RZ, 0xfc, !PT ;  /* 0x0000000e0d0d7212 */ /* 0x000fc800078efcff */
[----:B------:R-:W-:Y:S01]  /*03b0*/  LOP3.LUT R15, R13, 0x3, R0, 0xf8, !PT ;  /* 0x000000030d0f7812 */ /* 0x000fe200078ef800 */
[----:B-1----:R0:W-:Y:S04]  /*03c0*/  @!P2 STG.E desc[UR6][R4.64], R19 ;  /* 0x000000130400a986 */ /* 0x0021e8000c101906 */
[----:B------:R-:W-:Y:S01]  /*03d0*/  IMAD.WIDE R2, R15, 0x4, R2 ;  /* 0x000000040f027825 */ /* 0x000fe200078e0202 */
[----:B------:R-:W-:Y:S02]  /*03e0*/  CS2R R16, SRZ ;  /* 0x0000000000107805 */ /* 0x000fe4000001ff00 */
[----:B------:R-:W-:Y:S01]  /*03f0*/  MOV R15, 0x10 ;  /* 0x00000010000f7802 */ /* 0x000fe20000000f00 */
[----:B------:R-:W-:Y:S01]  /*0400*/  IMAD.MOV.U32 R13, RZ, RZ, RZ ;  /* 0x000000ffff0d7224 */ /* 0x000fe200078e00ff */
[----:B------:R-:W-:-:S02]  /*0410*/  SEL R14, RZ, 0x3f800000, !P1 ;  /* 0x3f800000ff0e7807 */ /* 0x000fc40004800000 */
[----:B0-----:R-:W-:-:S07]  /*0420*/  FSEL R12, R12, RZ, !P0 ;  /* 0x000000ff0c0c7208 */ /* 0x001fce0004000000 */
.L_x_0:
[----:B0-----:R-:W0:Y:S01]  /*0430*/  LDC.64 R4, c[0x0][0x210] ;  /* 0x00008400ff047b82 */ /* 0x001e220000000a00 */
[----:B------:R-:W-:Y:S01]  /*0440*/  IADD3 R20, P4, R20, 0x4, RZ ;  /* 0x0000000414147810 */ /* 0x000fe20007f9e0ff */
[----:B------:R-:W-:-:S03]  /*0450*/  IMAD.MOV.U32 R21, RZ, RZ, RZ ;  /* 0x000000ffff157224 */ /* 0x000fc600078e00ff */
[----:B------:R-:W-:-:S05]  /*0460*/  LOP3.LUT R19, R7, 0xc, R20, 0xf8, !PT ;  /* 0x0000000c07137812 */ /* 0x000fca00078ef814 */
[----:B------:R-:W-:-:S05]  /*0470*/  IMAD.SHL.U32 R22, R19, 0x2, RZ ;  /* 0x0000000213167824 */ /* 0x000fca00078e00ff */
[----:B------:R-:W-:Y:S02]  /*0480*/  LOP3.LUT R19, R22, 0xfc0, R15, 0xf8, !PT ;  /* 0x00000fc016137812 */ /* 0x000fe400078ef80f */
[----:B------:R-:W-:Y:S02]  /*0490*/  CS2R R22, SRZ ;  /* 0x0000000000167805 */ /* 0x000fe4000001ff00 */
[----:B------:R-:W-:-:S05]  /*04a0*/  LOP3.LUT R19, R19, R8, RZ, 0xfc, !PT ;  /* 0x0000000813137212 */ /* 0x000fca00078efcff */
[----:B0-----:R-:W-:Y:S01]  /*04b0*/  IMAD.WIDE R4, R19, 0x4, R4 ;  /* 0x0000000413047825 */ /* 0x001fe200078e0204 */
[----:B------:R-:W-:-:S04]  /*04c0*/  MOV R19, RZ ;  /* 0x000000ff00137202 */ /* 0x000fc80000000f00 */
[----:B------:R-:W2:Y:S04]  /*04d0*/  @!P0 LDG.E.EL R21, desc[UR6][R4.64] ;  /* 0x0000000604158981 */ /* 0x000ea8000c2e1900 */
[----:B------:R-:W3:Y:S04]  /*04e0*/  @!P0 LDG.E.EL R19, desc[UR6][R4.64+0x4] ;  /* 0x0000040604138981 */ /* 0x000ee8000c2e1900 */
[----:B------:R-:W4:Y:S04]  /*04f0*/  @!P0 LDG.E.EL R22, desc[UR6][R4.64+0x80] ;  /* 0x0000800604168981 */ /* 0x000f28000c2e1900 */
[----:B------:R-:W5:Y:S01]  /*0500*/  @!P0 LDG.E.EL R23, desc[UR6][R4.64+0x84] ;  /* 0x0000840604178981 */ /* 0x000f62000c2e1900 */
[----:B------:R-:W-:Y:S01]  /*0510*/  IMAD.X R16, RZ, RZ, R16, P4 ;  /* 0x000000ffff107224 */ /* 0x000fe200020e0610 */
[----:B------:R-:W-:Y:S01]  /*0520*/  BAR.SYNC.DEFER_BLOCKING 0x0 ;  /* 0x0000000000007b1d */ /* 0x000fe20000010000 */
[----:B--2---:R-:W-:-:S02]  /*0530*/  SEL R21, R21, RZ, !P0 ;  /* 0x000000ff15157207 */ /* 0x004fc40004000000 */
[----:B---3--:R-:W-:Y:S02]  /*0540*/  SEL R24, R19, RZ, !P0 ;  /* 0x000000ff13187207 */ /* 0x008fe40004000000 */
[----:B----4-:R-:W-:-:S03]  /*0550*/  SEL R22, R22, RZ, !P0 ;  /* 0x000000ff16167207 */ /* 0x010fc60004000000 */
[----:B------:R-:W-:Y:S01]  /*0560*/  FADD R21, R21, R24 ;  /* 0x0000001815157221 */ /* 0x000fe20000000000 */
[----:B-----5:R-:W-:-:S03]  /*0570*/  SEL R19, R23, RZ, !P0 ;  /* 0x000000ff17137207 */ /* 0x020fc60004000000 */
[----:B------:R-:W-:Y:S01]  /*0580*/  FADD R22, R22, R21 ;  /* 0x0000001516167221 */ /* 0x000fe20000000000 */
[----:B------:R-:W-:-:S03]  /*0590*/  FADD R21, R14, 1 ;  /* 0x3f8000000e157421 */ /* 0x000fc60000000000 */
[----:B------:R-:W-:Y:S01]  /*05a0*/  FADD R19, R19, R22 ;  /* 0x0000001613137221 */ /* 0x000fe20000000000 */
[C---:B------:R-:W-:Y:S01]  /*05b0*/  FMUL R4, R21.reuse, 0.25 ;  /* 0x3e80000015047820 */ /* 0x040fe20000400000 */
[----:B------:R-:W-:Y:S02]  /*05c0*/  FSETP.GEU.AND P3, PT, |R21|, 1.175494350822287508e-38, PT ;  /* 0x008000001500780b */ /* 0x000fe40003f6e200 */
[----:B------:R-:W-:Y:S01]  /*05d0*/  FMUL R22, R19, 0.25 ;  /* 0x3e80000013167820 */ /* 0x000fe20000400000 */
[----:B------:R-:W-:Y:S01]  /*05e0*/  FSETP.GT.AND P1, PT, |R21|, 8.50705917302346158658e+37, PT ;  /* 0x7e8000001500780b */ /* 0x000fe20003f24200 */
[----:B------:R-:W-:Y:S01]  /*05f0*/  FFMA R24, R19, 0.25, -R12 ;  /* 0x3e80000013187823 */ /* 0x000fe2000000080c */
[----:B------:R-:W-:Y:S02]  /*0600*/  FSEL R14, R21, R14, !P0 ;  /* 0x0000000e150e7208 */ /* 0x000fe40004000000 */
[----:B------:R0:W-:Y:S01]  /*0610*/  STS [R9], R22 ;  /* 0x0000001609007388 */ /* 0x0001e20000000800 */
[----:B------:R-:W-:Y:S01]  /*0620*/  FSEL R23, R4, R21, P1 ;  /* 0x0000001504177208 */ /* 0x000fe20000800000 */
[----:B------:R-:W-:Y:S01]  /*0630*/  FMUL R25, R24, 0.25 ;  /* 0x3e80000018197820 */ /* 0x000fe20000400000 */
[----:B------:R-:W-:Y:S01]  /*0640*/  BAR.SYNC.DEFER_BLOCKING 0x0 ;  /* 0x0000000000007b1d */ /* 0x000fe20000010000 */
[----:B------:R-:W-:-:S02]  /*0650*/  IADD3 R4, P5, R2, R15, RZ ;  /* 0x0000000f02047210 */ /* 0x000fc40007fbe0ff */
[----:B------:R-:W-:Y:S01]  /*0660*/  @!P3 FMUL R23, R23, 16777216 ;  /* 0x4b8000001717b820 */ /* 0x000fe20000400000 */
[----:B------:R-:W-:Y:S02]  /*0670*/  FSEL R25, R25, R24, P1 ;  /* 0x0000001819197208 */ /* 0x000fe40000800000 */
[----:B------:R-:W-:Y:S01]  /*0680*/  ISETP.GE.U32.AND P1, PT, R20, 0x3fc, PT ;  /* 0x000003fc1400780c */ /* 0x000fe20003f26070 */
[----:B------:R-:W-:Y:S02]  /*0690*/  IMAD.X R5, R3, 0x1, R17, P5 ;  /* 0x0000000103057824 */ /* 0x000fe400028e0611 */
[----:B------:R-:W0:Y:S01]  /*06a0*/  MUFU.RCP R23, R23 ;  /* 0x0000001700177308 */ /* 0x000e220000001000 */
[----:B------:R-:W-:Y:S01]  /*06b0*/  ISETP.GE.U32.AND.EX P1, PT, R16, RZ, PT, P1 ;  /* 0x000000ff1000720c */ /* 0x000fe20003f26110 */
[----:B------:R-:W-:Y:S01]  /*06c0*/  @!P3 FMUL R25, R25, 16777216 ;  /* 0x4b8000001919b820 */ /* 0x000fe20000400000 */
[----:B------:R-:W-:-:S04]  /*06d0*/  IADD3 R15, P3, R15, 0x10, RZ ;  /* 0x000000100f0f7810 */ /* 0x000fc80007f7e0ff */
[----:B------:R-:W-:Y:S01]  /*06e0*/  IADD3.X R17, RZ, R17, RZ, P3, !PT ;  /* 0x00000011ff117210 */ /* 0x000fe20001ffe4ff */
[----:B0-----:R-:W-:Y:S01]  /*06f0*/  FFMA R22, R23, R25, R12 ;  /* 0x0000001917167223 */ /* 0x001fe2000000000c */
[----:B------:R-:W0:Y:S03]  /*0700*/  LDS R27, [R11] ;  /* 0x000000000b1b7984 */ /* 0x000e260000000800 */
[----:B------:R-:W-:Y:S01]  /*0710*/  FFMA R19, R19, 0.25, -R22 ;  /* 0x3e80000013137823 */ /* 0x000fe20000000816 */
[----:B------:R-:W-:-:S03]  /*0720*/  FSEL R12, R22, R12, !P0 ;  /* 0x0000000c160c7208 */ /* 0x000fc60004000000 */
[----:B------:R-:W-:Y:S01]  /*0730*/  @!P0 FFMA R13, R24, R19, R13 ;  /* 0x00000013180d8223 */ /* 0x000fe2000000000d */
[----:B0-----:R0:W-:Y:S01]  /*0740*/  @!P2 STG.E desc[UR6][R4.64], R27 ;  /* 0x0000001b0400a986 */ /* 0x0011e2000c101906 */
[----:B------:R-:W-:Y:S05]  /*0750*/  @!P1 BRA `(.L_x_0) ;  /* 0xfffffffc00349947 */ /* 0x000fea000383ffff */
[----:B------:R-:W-:Y:S01]  /*0760*/  BAR.SYNC.DEFER_BLOCKING 0x0 ;  /* 0x0000000000007b1d */ /* 0x000fe20000010000 */
[----:B------:R-:W-:Y:S01]  /*0770*/  IMAD.SHL.U32 R18, R18, 0x10, RZ ;  /* 0x0000001012127824 */ /* 0x000fe200078e00ff */
[----:B------:R-:W-:Y:S01]  /*0780*/  ISETP.GE.AND P1, PT, R0, 0x100, PT ;  /* 0x000001000000780c */ /* 0x000fe20003f26270 */
[C---:B------:R-:W-:Y:S01]  /*0790*/  IMAD.SHL.U32 R3, R7.reuse, 0x4, RZ ;  /* 0x0000000407037824 */ /* 0x040fe200078e00ff */
[----:B------:R-:W-:-:S04]  /*07a0*/  ISETP.EQ.AND P0, PT, R7, RZ, !P0 ;  /* 0x000000ff0700720c */ /* 0x000fc80004702270 */
[----:B------:R-:W-:-:S05]  /*07b0*/  LOP3.LUT R3, R18, R3, RZ, 0xfc, !PT ;  /* 0x0000000312037212 */ /* 0x000fca00078efcff */
[----:B------:R-:W-:Y:S04]  /*07c0*/  STS [R3+UR4], R12 ;  /* 0x0000000c03007988 */ /* 0x000fe80008000804 */
[----:B------:R-:W-:Y:S04]  /*07d0*/  STS [R3+UR4+0x400], R13 ;  /* 0x0004000d03007988 */ /* 0x000fe80008000804 */
[----:B------:R-:W-:Y:S01]  /*07e0*/  STS [R3+UR4+0x800], R14 ;  /* 0x0008000e03007988 */ /* 0x000fe20008000804 */
[----:B------:R-:W-:Y:S06]  /*07f0*/  BAR.SYNC.DEFER_BLOCKING 0x0 ;  /* 0x0000000000007b1d */ /* 0x000fec0000010000 */
[----:B------:R-:W1:Y:S04]  /*0800*/  @!P1 LDS R9, [R10+UR4+0x800] ;  /* 0x000800040a099984 */ /* 0x000e680008000800 */
[----:B0-----:R-:W0:Y:S04]  /*0810*/  @!P1 LDS R4, [R10+UR4] ;  /* 0x000000040a049984 */ /* 0x001e280008000800 */
[----:B------:R-:W2:Y:S04]  /*0820*/  @!P1 LDS R8, [R10+UR4+0x400] ;  /* 0x000400040a089984 */ /* 0x000ea80008000800 */
[----:B-1----:R-:W1:Y:S04]  /*0830*/  SHFL.BFLY PT, R16, R9, 0x2, 0x1f ;  /* 0x0c401f0009107f89 */ /* 0x002e6800000e0000 */
[----:B0-----:R-:W0:Y:S04]  /*0840*/  SHFL.BFLY PT, R11, R4, 0x2, 0x1f ;  /* 0x0c401f00040b7f89 */ /* 0x001e2800000e0000 */
[----:B--2---:R-:W2:Y:S01]  /*0850*/  SHFL.BFLY PT, R13, R8, 0x2, 0x1f ;  /* 0x0c401f00080d7f89 */ /* 0x004ea200000e0000 */
[----:B-1----:R-:W-:-:S04]  /*0860*/  FADD R2, R9, R16 ;  /* 0x0000001009027221 */ /* 0x002fc80000000000 */
[C---:B------:R-:W-:Y:S01]  /*0870*/  FMUL R5, R2.reuse, 0.25 ;  /* 0x3e80000002057820 */ /* 0x040fe20000400000 */
[C---:B------:R-:W-:Y:S01]  /*0880*/  FSETP.GEU.AND P2, PT, |R2|.reuse, 1.175494350822287508e-38, PT ;  /* 0x008000000200780b */ /* 0x040fe20003f4e200 */
[----:B------:R-:W1:Y:S01]  /*0890*/  SHFL.BFLY PT, R3, R2, 0x1, 0x1f ;  /* 0x0c201f0002037f89 */ /* 0x000e6200000e0000 */
[----:B------:R-:W-:Y:S01]  /*08a0*/  FSETP.GT.AND P1, PT, |R2|, 8.50705917302346158658e+37, PT ;  /* 0x7e8000000200780b */ /* 0x000fe20003f24200 */
[----:B0-----:R-:W-:Y:S01]  /*08b0*/  FADD R11, -R4, R11 ;  /* 0x0000000b040b7221 */ /* 0x001fe20000000100 */
[----:B--2---:R-:W-:Y:S02]  /*08c0*/  FADD R13, R8, R13 ;  /* 0x0000000d080d7221 */ /* 0x004fe40000000000 */
[----:B------:R-:W-:Y:S01]  /*08d0*/  FSEL R12, R5, R2, P1 ;  /* 0x00000002050c7208 */ /* 0x000fe20000800000 */
[----:B------:R-:W-:-:S04]  /*08e0*/  FMUL R8, R11, R11 ;  /* 0x0000000b0b087220 */ /* 0x000fc80000400000 */
[----:B------:R-:W-:Y:S02]  /*08f0*/  FMUL R8, R9, R8 ;  /* 0x0000000809087220 */ /* 0x000fe40000400000 */
[----:B------:R-:W-:Y:S02]  /*0900*/  @!P2 FMUL R12, R12, 16777216 ;  /* 0x4b8000000c0ca820 */ /* 0x000fe40000400000 */
[----:B------:R-:W-:Y:S01]  /*0910*/  @P1 FMUL R16, R16, 0.25 ;  /* 0x3e80000010101820 */ /* 0x000fe20000400000 */
[----:B------:R-:W-:Y:S01]  /*0920*/  FSETP.NEU.AND P1, PT, R2, RZ, PT ;  /* 0x000000ff0200720b */ /* 0x000fe20003f2d000 */
[----:B------:R-:W0:Y:S02]  /*0930*/  MUFU.RCP R5, R12 ;  /* 0x0000000c00057308 */ /* 0x000e240000001000 */
[----:B------:R-:W-:-:S04]  /*0940*/  @!P2 FMUL R16, R16, 16777216 ;  /* 0x4b8000001010a820 */ /* 0x000fc80000400000 */
[----:B0-----:R-:W-:Y:S01]  /*0950*/  FMUL R16, R5, R16 ;  /* 0x0000001005107220 */ /* 0x001fe20000400000 */
[----:B-1----:R-:W-:-:S04]  /*0960*/  FADD R5, R2, R3 ;  /* 0x0000000302057221 */ /* 0x002fc80000000000 */
[----:B------:R-:W-:Y:S01]  /*0970*/  FSEL R16, R16, RZ, P1 ;  /* 0x000000ff10107208 */ /* 0x000fe20000800000 */
[C---:B------:R-:W-:Y:S01]  /*0980*/  FMUL R12, R5.reuse, 0.25 ;  /* 0x3e800000050c7820 */ /* 0x040fe20000400000 */
[C---:B------:R-:W-:Y:S02]  /*0990*/  FSETP.GEU.AND P2, PT, |R5|.reuse, 1.175494350822287508e-38, PT ;  /* 0x008000000500780b */ /* 0x040fe40003f4e200 */
[----:B------:R-:W-:Y:S01]  /*09a0*/  FSETP.GT.AND P1, PT, |R5|, 8.50705917302346158658e+37, PT ;  /* 0x7e8000000500780b */ /* 0x000fe20003f24200 */
[----:B------:R-:W-:Y:S01]  /*09b0*/  FFMA R4, R11, R16, R4 ;  /* 0x000000100b047223 */ /* 0x000fe20000000004 */
[----:B------:R-:W-:Y:S01]  /*09c0*/  FFMA R8, R16, R8, R13 ;  /* 0x0000000810087223 */ /* 0x000fe2000000000d */
[----:B------:R-:W-:Y:S02]  /*09d0*/  LOP3.LUT R13, R0, 0x3, RZ, 0xc0, !PT ;  /* 0x00000003000d7812 */ /* 0x000fe400078ec0ff */
[----:B------:R-:W-:Y:S01]  /*09e0*/  FSEL R12, R12, R5, P1 ;  /* 0x000000050c0c7208 */ /* 0x000fe20000800000 */
[----:B------:R-:W0:Y:S04]  /*09f0*/  SHFL.BFLY PT, R9, R4, 0x1, 0x1f ;  /* 0x0c201f0004097f89 */ /* 0x000e2800000e0000 */
[----:B------:R-:W1:Y:S01]  /*0a00*/  SHFL.BFLY PT, R11, R8, 0x1, 0x1f ;  /* 0x0c201f00080b7f89 */ /* 0x000e6200000e0000 */
[----:B------:R-:W-:-:S02]  /*0a10*/  @!P2 FMUL R12, R12, 16777216 ;  /* 0x4b8000000c0ca820 */ /* 0x000fc40000400000 */
[----:B------:R-:W-:Y:S01]  /*0a20*/  @P1 FMUL R3, R3, 0.25 ;  /* 0x3e80000003031820 */ /* 0x000fe20000400000 */
[----:B------:R-:W-:-:S03]  /*0a30*/  ISETP.NE.AND P1, PT, R13, RZ, PT ;  /* 0x000000ff0d00720c */ /* 0x000fc60003f25270 */
[----:B------:R-:W2:Y:S01]  /*0a40*/  MUFU.RCP R12, R12 ;  /* 0x0000000c000c7308 */ /* 0x000ea20000001000 */
[----:B------:R-:W-:Y:S01]  /*0a50*/  @!P2 FMUL R3, R3, 16777216 ;  /* 0x4b8000000303a820 */ /* 0x000fe20000400000 */
[----:B------:R-:W-:Y:S02]  /*0a60*/  FSETP.NEU.AND P2, PT, R5, RZ, PT ;  /* 0x000000ff0500720b */ /* 0x000fe40003f4d000 */
[----:B------:R-:W-:Y:S01]  /*0a70*/  ISETP.LT.AND P1, PT, R0, 0x100, !P1 ;  /* 0x000001000000780c */ /* 0x000fe20004f21270 */
[----:B------:R-:W-:Y:S01]  /*0a80*/  HFMA2.MMA R0, -RZ, RZ, 0.8125, 0 ;  /* 0x3a800000ff007435 */ /* 0x000fe200000001ff */
[----:B0-----:R-:W-:Y:S01]  /*0a90*/  FADD R9, -R4, R9 ;  /* 0x0000000904097221 */ /* 0x001fe20000000100 */
[----:B--2---:R-:W-:-:S03]  /*0aa0*/  FMUL R3, R12, R3 ;  /* 0x000000030c037220 */ /* 0x004fc60000400000 */
[----:B------:R-:W-:Y:S01]  /*0ab0*/  FMUL R13, R9, R9 ;  /* 0x00000009090d7220 */ /* 0x000fe20000400000 */
[----:B-1----:R-:W-:-:S06]  /*0ac0*/  FADD R8, R8, R11 ;  /* 0x0000000b08087221 */ /* 0x002fcc0000000000 */
[----:B------:R0:W-:Y:S01]  /*0ad0*/  @P1 STS [R10+UR4+0x800], R5 ;  /* 0x000800050a001988 */ /* 0x0001e20008000804 */
[----:B------:R-:W-:Y:S01]  /*0ae0*/  FSEL R3, R3, RZ, P2 ;  /* 0x000000ff03037208 */ /* 0x000fe20001000000 */
[----:B------:R-:W-:-:S04]  /*0af0*/  FMUL R13, R2, R13 ;  /* 0x0000000d020d7220 */ /* 0x000fc80000400000 */
[----:B------:R-:W-:Y:S01]  /*0b00*/  FFMA R11, R9, R3, R4 ;  /* 0x00000003090b7223 */ /* 0x000fe20000000004 */
[----:B------:R-:W-:Y:S02]  /*0b10*/  FFMA R15, R3, R13, R8 ;  /* 0x0000000d030f7223 */ /* 0x000fe40000000008 */
[----:B------:R-:W1:Y:S02]  /*0b20*/  LDC.64 R2, c[0x0][0x220] ;  /* 0x00008800ff027b82 */ /* 0x000e640000000a00 */
[----:B------:R-:W-:Y:S04]  /*0b30*/  @P1 STS [R10+UR4], R11 ;  /* 0x0000000b0a001988 */ /* 0x000fe80008000804 */
[----:B------:R-:W-:Y:S02]  /*0b40*/  @P1 STS [R10+UR4+0x400], R15 ;  /* 0x0004000f0a001988 */ /* 0x000fe40008000804 */
[----:B------:R-:W0:Y:S08]  /*0b50*/  LDC.64 R8, c[0x0][0x228] ;  /* 0x00008a00ff087b82 */ /* 0x000e300000000a00 */
[----:B------:R-:W-:Y:S08]  /*0b60*/  BAR.SYNC.DEFER_BLOCKING 0x0 ;  /* 0x0000000000007b1d */ /* 0x000ff00000010000 */
[----:B------:R-:W2:Y:S01]  /*0b70*/  LDC.64 R12, c[0x0][0x230] ;  /* 0x00008c00ff0c7b82 */ /* 0x000ea20000000a00 */
[----:B-1----:R-:W-:-:S04]  /*0b80*/  IMAD.WIDE R2, R6, 0x4, R2 ;  /* 0x0000000406027825 */ /* 0x002fc800078e0202 */
[----:B0-----:R-:W-:Y:S01]  /*0b90*/  IMAD.WIDE R4, R6, 0x4, R8 ;  /* 0x0000000406047825 */ /* 0x001fe200078e0208 */
[----:B------:R-:W0:Y:S04]  /*0ba0*/  LDS R17, [R18+UR4] ;  /* 0x0000000412117984 */ /* 0x000e280008000800 */
[----:B------:R-:W1:Y:S04]  /*0bb0*/  LDS R19, [R18+UR4+0x400] ;  /* 0x0004000412137984 */ /* 0x000e680008000800 */
[----:B0-----:R0:W-:Y:S04]  /*0bc0*/  @P0 STG.E desc[UR6][R2.64], R17 ;  /* 0x0000001102000986 */ /* 0x0011e8000c101906 */
[----:B-1----:R0:W-:Y:S01]  /*0bd0*/  @P0 STG.E desc[UR6][R4.64], R19 ;  /* 0x0000001304000986 */ /* 0x0021e2000c101906 */
[----:B------:R-:W-:Y:S01]  /*0be0*/  FFMA R0, R19, R0, 9.9999997473787516356e-06 ;  /* 0x3727c5ac13007423 */ /* 0x000fe20000000000 */
[----:B--2---:R-:W-:Y:S06]  /*0bf0*/  @!P0 EXIT ;  /* 0x000000000000894d */ /* 0x004fec0003800000 */
[----:B0-----:R-:W0:Y:S01]  /*0c00*/  MUFU.RSQ R3, R0 ;  /* 0x0000000000037308 */ /* 0x001e220000001400 */
[----:B------:R-:W-:-:S05]  /*0c10*/  IMAD.WIDE R6, R6, 0x4, R12 ;  /* 0x0000000406067825 */ /* 0x000fca00078e020c */
[----:B0-----:R-:W-:Y:S01]  /*0c20*/  STG.E desc[UR6][R6.64], R3 ;  /* 0x0000000306007986 */ /* 0x001fe2000c101906 */
[----:B------:R-:W-:Y:S05]  /*0c30*/  EXIT ;  /* 0x000000000000794d */ /* 0x000fea0003800000 */
.L_x_1:
[----:B------:R-:W-:-:S00]  /*0c40*/  BRA `(.L_x_1) ;  /* 0xfffffffc00fc7947 */ /* 0x000fc0000383ffff */
[----:B------:R-:W-:-:S00]  /*0c50*/  NOP ;  /* 0x0000000000007918 */ /* 0x000fc00000000000 */
        /* <DEDUP_REMOVED lines=10> */
.L_x_2:


//--------------------- .nv.global.init           --------------------------
	.section	.nv.global.init,"aw",@progbits
.nv.global.init:
	.type		_$_str,@object
	.size		_$_str,(.L_0 - _$_str)
_$_str:
        /*0000*/ 	.byte	0x5f, 0x5f, 0x43, 0x55, 0x44, 0x41, 0x5f, 0x46, 0x54, 0x5a, 0x00
.L_0:


//--------------------- .nv.shared.triton_red_fused_avg_pool2d_native_group_norm_7 --------------------------
	.section	.nv.shared.triton_red_fused_avg_pool2d_native_group_norm_7,"aw",@nobits
	.sectionflags	@""
	.align	16
	.zero		1024


//--------------------- .nv.constant0.triton_red_fused_avg_pool2d_native_group_norm_7 --------------------------
	.section	.nv.constant0.triton_red_fused_avg_pool2d_native_group_norm_7,"a",@progbits
	.sectionflags	@""
	.align	4
.nv.constant0.triton_red_fused_avg_pool2d_native_group_norm_7:
	.zero		576
